//
// Generated by NVIDIA NVVM Compiler
//
// Compiler Build ID: CL-36424714
// Cuda compilation tools, release 13.0, V13.0.88
// Based on NVVM 20.0.0
//

.version 9.0
.target sm_100
.address_size 64

	// .globl	_Z17hello_from_devicev
.extern .func  (.param .b32 func_retval0) vprintf
(
	.param .b64 vprintf_param_0,
	.param .b64 vprintf_param_1
)
;
.global .align 1 .b8 $str[46] = {104, 101, 108, 108, 111, 32, 119, 111, 114, 108, 100, 32, 102, 114, 111, 109, 32, 98, 108, 111, 99, 107, 32, 40, 37, 100, 44, 37, 100, 41, 32, 97, 110, 100, 32, 116, 104, 114, 101, 97, 100, 32, 37, 100, 10};

.visible .entry _Z17hello_from_devicev()
{
	.local .align 8 .b8 	__local_depot0[16];
	.reg .b64 	%SP;
	.reg .b64 	%SPL;
	.reg .b32 	%r<6>;
	.reg .b64 	%rd<5>;

	mov.u64 	%SPL, __local_depot0;
	cvta.local.u64 	%SP, %SPL;
	add.u64 	%rd1, %SP, 0;
	add.u64 	%rd2, %SPL, 0;
	mov.u32 	%r1, %ctaid.x;
	mov.u32 	%r2, %ctaid.y;
	mov.u32 	%r3, %tid.x;
	st.local.v2.u32 	[%rd2], {%r1, %r2};
	st.local.u32 	[%rd2+8], %r3;
	mov.u64 	%rd3, $str;
	cvta.global.u64 	%rd4, %rd3;
	{ // callseq 0, 0
	.param .b64 param0;
	st.param.b64 	[param0], %rd4;
	.param .b64 param1;
	st.param.b64 	[param1], %rd1;
	.param .b32 retval0;
	call.uni (retval0), 
	vprintf, 
	(
	param0, 
	param1
	);
	ld.param.b32 	%r4, [retval0];
	} // callseq 0
	ret;

}


// ===== COMPILED SASS (sm_100) =====

	.target	sm_100

	.elftype	@"ET_EXEC"


//--------------------- .note.nv.tkinfo           --------------------------
	.section	.note.nv.tkinfo,"",@"SHT_NOTE"
	.sectionflags	@"SHF_NOTE_NV_TKINFO"
	.tkinfo
        /*0018*/ 	.word	0x00000002
        /*0030*/ 	.string	""
        /*0030*/ 	.string	"ptxas"
        /*0030*/ 	.string	"Cuda compilation tools, release 13.0, V13.0.88"
        /*0030*/ 	.string	"Build cuda_13.0.r13.0/compiler.36424714_0"
        /*0030*/ 	.string	"-arch sm_100 -m 64 "



//--------------------- .note.nv.cuinfo           --------------------------
	.section	.note.nv.cuinfo,"",@"SHT_NOTE"
	.sectionflags	@"SHF_NOTE_NV_CUINFO"
        /*0018*/ 	.short	0x0002
        /*001a*/ 	.short	0x0064
        /*001c*/ 	.short	0x0082
	.zero		2


//--------------------- .nv.info                  --------------------------
	.section	.nv.info,"",@"SHT_CUDA_INFO"
	.align	4


	//----- nvinfo : EIATTR_REGCOUNT
	.align		4
        /*0000*/ 	.byte	0x04, 0x2f
        /*0002*/ 	.short	(.L_2 - .L_1)
	.align		4
.L_1:
        /*0004*/ 	.word	index@(_Z17hello_from_devicev)
        /*0008*/ 	.word	0x00000018


	//----- nvinfo : EIATTR_FRAME_SIZE
	.align		4
.L_2:
        /*000c*/ 	.byte	0x04, 0x11
        /*000e*/ 	.short	(.L_4 - .L_3)
	.align		4
.L_3:
        /*0010*/ 	.word	index@(_Z17hello_from_devicev)
        /*0014*/ 	.word	0x00000010


	//----- nvinfo : EIATTR_MIN_STACK_SIZE
	.align		4
.L_4:
        /*0018*/ 	.byte	0x04, 0x12
        /*001a*/ 	.short	(.L_6 - .L_5)
	.align		4
.L_5:
        /*001c*/ 	.word	index@(_Z17hello_from_devicev)
        /*0020*/ 	.word	0x00000010
.L_6:


//--------------------- .nv.compat                --------------------------
	.section	.nv.compat,"",@"SHT_CUDA_COMPAT_INFO"
	.align	4
        /*0000*/ 	.byte	0x02, 0x09, 0x00, 0x00, 0x02, 0x02, 0x01, 0x00, 0x02, 0x05, 0x05, 0x00, 0x03, 0x07, 0x01, 0x01
        /*0010*/ 	.byte	0x02, 0x03, 0x00, 0x00, 0x02, 0x06, 0x01, 0x00, 0x04, 0x0b, 0x08, 0x00, 0x09, 0x00, 0x00, 0x00
        /*0020*/ 	.byte	0x00, 0x00, 0x00, 0x00


//--------------------- .nv.info._Z17hello_from_devicev --------------------------
	.section	.nv.info._Z17hello_from_devicev,"",@"SHT_CUDA_INFO"
	.sectionflags	@""
	.align	4


	//----- nvinfo : EIATTR_CUDA_API_VERSION
	.align		4
        /*0000*/ 	.byte	0x04, 0x37
        /*0002*/ 	.short	(.L_8 - .L_7)
.L_7:
        /*0004*/ 	.word	0x00000082


	//----- nvinfo : EIATTR_SPARSE_MMA_MASK
	.align		4
.L_8:
        /*0008*/ 	.byte	0x03, 0x50
        /*000a*/ 	.short	0x0000


	//----- nvinfo : EIATTR_MAXREG_COUNT
	.align		4
        /*000c*/ 	.byte	0x03, 0x1b
        /*000e*/ 	.short	0x00ff


	//----- nvinfo : EIATTR_EXTERNS
	.align		4
        /*0010*/ 	.byte	0x04, 0x0f
        /*0012*/ 	.short	(.L_10 - .L_9)


	//   ....[0]....
	.align		4
.L_9:
        /*0014*/ 	.word	index@(vprintf)


	//----- nvinfo : EIATTR_MERCURY_ISA_VERSION
	.align		4
.L_10:
        /*0018*/ 	.byte	0x03, 0x5f
        /*001a*/ 	.short	0x0101


	//----- nvinfo : EIATTR_VRC_CTA_INIT_COUNT
	.align		4
        /*001c*/ 	.byte	0x02, 0x4a
	.zero		1
	.zero		1


	//----- nvinfo : EIATTR_SYSCALL_OFFSETS
	.align		4
        /*0020*/ 	.byte	0x04, 0x46
        /*0022*/ 	.short	(.L_12 - .L_11)


	//   ....[0]....
.L_11:
        /*0024*/ 	.word	0x00000110


	//----- nvinfo : EIATTR_EXIT_INSTR_OFFSETS
	.align		4
.L_12:
        /*0028*/ 	.byte	0x04, 0x1c
        /*002a*/ 	.short	(.L_14 - .L_13)


	//   ....[0]....
.L_13:
        /*002c*/ 	.word	0x00000120


	//----- nvinfo : EIATTR_SW_WAR
	.align		4
.L_14:
        /*0030*/ 	.byte	0x04, 0x36
        /*0032*/ 	.short	(.L_16 - .L_15)
.L_15:
        /*0034*/ 	.word	0x00000008
.L_16:


//--------------------- .nv.callgraph             --------------------------
	.section	.nv.callgraph,"",@"SHT_CUDA_CALLGRAPH"
	.align	4
	.sectionentsize	8
	.align		4
        /*0000*/ 	.word	0x00000000
	.align		4
        /*0004*/ 	.word	0xffffffff
	.align		4
        /*0008*/ 	.word	index@(_Z17hello_from_devicev)
	.align		4
        /*000c*/ 	.word	index@(vprintf)
	.align		4
        /*0010*/ 	.word	0x00000000
	.align		4
        /*0014*/ 	.word	0xfffffffe
	.align		4
        /*0018*/ 	.word	0x00000000
	.align		4
        /*001c*/ 	.word	0xfffffffd
	.align		4
        /*0020*/ 	.word	0x00000000
	.align		4
        /*0024*/ 	.word	0xfffffffc


//--------------------- .nv.constant4             --------------------------
	.section	.nv.constant4,"a",@progbits
	.align	8
	.align		8
.nv.constant4:
        /*0000*/ 	.dword	vprintf
	.align		8
        /*0008*/ 	.dword	$str


//--------------------- .text._Z17hello_from_devicev --------------------------
	.section	.text._Z17hello_from_devicev,"ax",@progbits
	.align	128
        .global         _Z17hello_from_devicev
        .type           _Z17hello_from_devicev,@function
        .size           _Z17hello_from_devicev,(.L_x_2 - _Z17hello_from_devicev)
        .other          _Z17hello_from_devicev,@"STO_CUDA_ENTRY STV_DEFAULT"
_Z17hello_from_devicev:
.text._Z17hello_from_devicev:
[----:B------:R-:W0:Y:S01]  /*0000*/  LDC R1, c[0x0][0x37c] ;  /* 0x0000df00ff017b82 */ /* 0x000e220000000800 */
[----:B------:R-:W1:Y:S01]  /*0010*/  S2R R8, SR_CTAID.X ;  /* 0x0000000000087919 */ /* 0x000e620000002500 */
[----:B0-----:R-:W-:Y:S01]  /*0020*/  VIADD R1, R1, 0xfffffff0 ;  /* 0xfffffff001017836 */ /* 0x001fe20000000000 */
[----:B------:R-:W-:Y:S01]  /*0030*/  MOV R0, 0x0 ;  /* 0x0000000000007802 */ /* 0x000fe20000000f00 */
[----:B------:R-:W0:Y:S01]  /*0040*/  LDCU UR4, c[0x0][0x2f8] ;  /* 0x00005f00ff0477ac */ /* 0x000e220008000800 */
[----:B------:R-:W1:Y:S03]  /*0050*/  S2R R9, SR_CTAID.Y ;  /* 0x0000000000097919 */ /* 0x000e660000002600 */
[----:B------:R2:W3:Y:S01]  /*0060*/  LDC.64 R2, c[0x4][R0] ;  /* 0x0100000000027b82 */ /* 0x0004e20000000a00 */
[----:B------:R-:W4:Y:S01]  /*0070*/  LDCU.64 UR6, c[0x4][0x8] ;  /* 0x01000100ff0677ac */ /* 0x000f220008000a00 */
[----:B------:R-:W5:Y:S01]  /*0080*/  S2R R10, SR_TID.X ;  /* 0x00000000000a7919 */ /* 0x000f620000002100 */
[----:B------:R-:W2:Y:S01]  /*0090*/  LDCU UR5, c[0x0][0x2fc] ;  /* 0x00005f80ff0577ac */ /* 0x000ea20008000800 */
[----:B0-----:R-:W-:Y:S01]  /*00a0*/  IADD3 R6, P0, PT, R1, UR4, RZ ;  /* 0x0000000401067c10 */ /* 0x001fe2000ff1e0ff */
[----:B----4-:R-:W-:Y:S01]  /*00b0*/  IMAD.U32 R4, RZ, RZ, UR6 ;  /* 0x00000006ff047e24 */ /* 0x010fe2000f8e00ff */
[----:B------:R-:W-:-:S03]  /*00c0*/  MOV R5, UR7 ;  /* 0x0000000700057c02 */ /* 0x000fc60008000f00 */
[----:B--2---:R-:W-:Y:S01]  /*00d0*/  IMAD.X R7, RZ, RZ, UR5, P0 ;  /* 0x00000005ff077e24 */ /* 0x004fe200080e06ff */
[----:B-1----:R0:W-:Y:S04]  /*00e0*/  STL.64 [R1], R8 ;  /* 0x0000000801007387 */ /* 0x0021e80000100a00 */
[----:B-----5:R0:W-:Y:S03]  /*00f0*/  STL [R1+0x8], R10 ;  /* 0x0000080a01007387 */ /* 0x0201e60000100800 */
[----:B------:R-:W-:-:S07]  /*0100*/  LEPC R20, `(.L_x_0) ;  /* 0x000000001014794e */ /* 0x000fce0000000000 */
[----:B0--3--:R-:W-:Y:S05]  /*0110*/  CALL.ABS.NOINC R2 ;  /* 0x0000000002007343 */ /* 0x009fea0003c00000 */
.L_x_0:
[----:B------:R-:W-:Y:S05]  /*0120*/  EXIT ;  /* 0x000000000000794d */ /* 0x000fea0003800000 */
.L_x_1:
[----:B------:R-:W-:-:S00]  /*0130*/  BRA `(.L_x_1) ;  /* 0xfffffffc00fc7947 */ /* 0x000fc0000383ffff */
[----:B------:R-:W-:-:S00]  /*0140*/  NOP ;  /* 0x0000000000007918 */ /* 0x000fc00000000000 */
        /* <DEDUP_REMOVED lines=11> */
.L_x_2:


//--------------------- .nv.global.init           --------------------------
	.section	.nv.global.init,"aw",@progbits
.nv.global.init:
	.type		$str,@object
	.size		$str,(.L_0 - $str)
$str:
        /*0000*/ 	.byte	0x68, 0x65, 0x6c, 0x6c, 0x6f, 0x20, 0x77, 0x6f, 0x72, 0x6c, 0x64, 0x20, 0x66, 0x72, 0x6f, 0x6d
        /*0010*/ 	.byte	0x20, 0x62, 0x6c, 0x6f, 0x63, 0x6b, 0x20, 0x28, 0x25, 0x64, 0x2c, 0x25, 0x64, 0x29, 0x20, 0x61
        /*0020*/ 	.byte	0x6e, 0x64, 0x20, 0x74, 0x68, 0x72, 0x65, 0x61, 0x64, 0x20, 0x25, 0x64, 0x0a, 0x00
.L_0:


//--------------------- .nv.shared.reserved.0     --------------------------
	.section	.nv.shared.reserved.0,"aw",@nobits
	.weak		__nv_reservedSMEM_offset_0_alias
	.size		__nv_reservedSMEM_offset_0_alias, 0, 64
	.other		__nv_reservedSMEM_offset_0_alias,@"STO_CUDA_RESERVED_SHARED STV_DEFAULT"
__nv_reservedSMEM_offset_0_alias:
	.zero		0
	.zero		64


//--------------------- .nv.constant0._Z17hello_from_devicev --------------------------
	.section	.nv.constant0._Z17hello_from_devicev,"a",@progbits
	.sectionflags	@""
	.align	4
.nv.constant0._Z17hello_from_devicev:
	.zero		896


//--------------------- SYMBOLS --------------------------

	.type		.nv.reservedSmem.offset0,@object
	.size		.nv.reservedSmem.offset0,0x4
	.type		vprintf,@function
